	.headerflags	@"EF_CUDA_TEXMODE_UNIFIED EF_CUDA_64BIT_ADDRESS EF_CUDA_ACCELERATORS EF_CUDA_SM90 EF_CUDA_VIRTUAL_SM(EF_CUDA_SM90)"
	.elftype	@"ET_EXEC"


//--------------------- .nv.info                  --------------------------
	.section	.nv.info,"",@"SHT_CUDA_INFO"
	.align	4


	//----- nvinfo : EIATTR_REGCOUNT
	.align		4
        /*0000*/ 	.byte	0x04, 0x2f
        /*0002*/ 	.short	(.L_1 - .L_0)
	.align		4
.L_0:
        /*0004*/ 	.word	index@(triton_poi_fused_convolution_28)
        /*0008*/ 	.word	0x00000019


	//----- nvinfo : EIATTR_MIN_STACK_SIZE
	.align		4
.L_1:
        /*000c*/ 	.byte	0x04, 0x12
        /*000e*/ 	.short	(.L_3 - .L_2)
	.align		4
.L_2:
        /*0010*/ 	.word	index@(triton_poi_fused_convolution_28)
        /*0014*/ 	.word	0x00000000


	//----- nvinfo : EIATTR_FRAME_SIZE
	.align		4
.L_3:
        /*0018*/ 	.byte	0x04, 0x11
        /*001a*/ 	.short	(.L_5 - .L_4)
	.align		4
.L_4:
        /*001c*/ 	.word	index@(triton_poi_fused_convolution_28)
        /*0020*/ 	.word	0x00000000


	//----- nvinfo : EIATTR_MIN_STACK_SIZE
	.align		4
.L_5:
        /*0024*/ 	.byte	0x04, 0x12
        /*0026*/ 	.short	(.L_7 - .L_6)
	.align		4
.L_6:
        /*0028*/ 	.word	index@(triton_poi_fused_convolution_28)
        /*002c*/ 	.word	0x00000000
.L_7:


//--------------------- .nv.info.triton_poi_fused_convolution_28 --------------------------
	.section	.nv.info.triton_poi_fused_convolution_28,"",@"SHT_CUDA_INFO"
	.sectionflags	@""
	.align	4


	//----- nvinfo : EIATTR_CUDA_API_VERSION
	.align		4
        /*0000*/ 	.byte	0x04, 0x37
        /*0002*/ 	.short	(.L_9 - .L_8)
.L_8:
        /*0004*/ 	.word	0x0000007c


	//----- nvinfo : EIATTR_KPARAM_INFO
	.align		4
.L_9:
        /*0008*/ 	.byte	0x04, 0x17
        /*000a*/ 	.short	(.L_11 - .L_10)
.L_10:
        /*000c*/ 	.word	0x00000000
        /*0010*/ 	.short	0x0003
        /*0012*/ 	.short	0x0014
        /*0014*/ 	.byte	0x00, 0xf0, 0x11, 0x00


	//----- nvinfo : EIATTR_KPARAM_INFO
	.align		4
.L_11:
        /*0018*/ 	.byte	0x04, 0x17
        /*001a*/ 	.short	(.L_13 - .L_12)
.L_12:
        /*001c*/ 	.word	0x00000000
        /*0020*/ 	.short	0x0002
        /*0022*/ 	.short	0x0010
        /*0024*/ 	.byte	0x00, 0xf0, 0x11, 0x00


	//----- nvinfo : EIATTR_KPARAM_INFO
	.align		4
.L_13:
        /*0028*/ 	.byte	0x04, 0x17
        /*002a*/ 	.short	(.L_15 - .L_14)
.L_14:
        /*002c*/ 	.word	0x00000000
        /*0030*/ 	.short	0x0001
        /*0032*/ 	.short	0x0008
        /*0034*/ 	.byte	0x00, 0xf4, 0x21, 0x00


	//----- nvinfo : EIATTR_KPARAM_INFO
	.align		4
.L_15:
        /*0038*/ 	.byte	0x04, 0x17
        /*003a*/ 	.short	(.L_17 - .L_16)
.L_16:
        /*003c*/ 	.word	0x00000000
        /*0040*/ 	.short	0x0000
        /*0042*/ 	.short	0x0000
        /*0044*/ 	.byte	0x00, 0xf4, 0x21, 0x00


	//----- nvinfo : EIATTR_SPARSE_MMA_MASK
	.align		4
.L_17:
        /*0048*/ 	.byte	0x03, 0x50
        /*004a*/ 	.short	0x0000


	//----- nvinfo : EIATTR_MAXREG_COUNT
	.align		4
        /*004c*/ 	.byte	0x03, 0x1b
        /*004e*/ 	.short	0x00ff


	//----- nvinfo : EIATTR_EXIT_INSTR_OFFSETS
	.align		4
        /*0050*/ 	.byte	0x04, 0x1c
        /*0052*/ 	.short	(.L_19 - .L_18)


	//   ....[0]....
.L_18:
        /*0054*/ 	.word	0x00000500


	//   ....[1]....
        /*0058*/ 	.word	0x00000550


	//----- nvinfo : EIATTR_REQNTID
	.align		4
.L_19:
        /*005c*/ 	.byte	0x04, 0x10
        /*005e*/ 	.short	(.L_21 - .L_20)
.L_20:
        /*0060*/ 	.word	0x00000080
        /*0064*/ 	.word	0x00000001
        /*0068*/ 	.word	0x00000001


	//----- nvinfo : EIATTR_CBANK_PARAM_SIZE
	.align		4
.L_21:
        /*006c*/ 	.byte	0x03, 0x19
        /*006e*/ 	.short	0x0018


	//----- nvinfo : EIATTR_PARAM_CBANK
	.align		4
        /*0070*/ 	.byte	0x04, 0x0a
        /*0072*/ 	.short	(.L_23 - .L_22)
	.align		4
.L_22:
        /*0074*/ 	.word	index@(.nv.constant0.triton_poi_fused_convolution_28)
        /*0078*/ 	.short	0x0210
        /*007a*/ 	.short	0x0018


	//----- nvinfo : EIATTR_SW_WAR
	.align		4
.L_23:
        /*007c*/ 	.byte	0x04, 0x36
        /*007e*/ 	.short	(.L_25 - .L_24)
.L_24:
        /*0080*/ 	.word	0x00000008
.L_25:


//--------------------- .nv.callgraph             --------------------------
	.section	.nv.callgraph,"",@"SHT_CUDA_CALLGRAPH"
	.align	4
	.sectionentsize	8
	.align		4
        /*0000*/ 	.word	0x00000000
	.align		4
        /*0004*/ 	.word	0xffffffff
	.align		4
        /*0008*/ 	.word	0x00000000
	.align		4
        /*000c*/ 	.word	0xfffffffe
	.align		4
        /*0010*/ 	.word	0x00000000
	.align		4
        /*0014*/ 	.word	0xfffffffd
	.align		4
        /*0018*/ 	.word	0x00000000
	.align		4
        /*001c*/ 	.word	0xfffffffc


//--------------------- .text.triton_poi_fused_convolution_28 --------------------------
	.section	.text.triton_poi_fused_convolution_28,"ax",@progbits
	.sectionflags	@"SHF_BARRIERS=1"
	.align	128
        .global         triton_poi_fused_convolution_28
        .type           triton_poi_fused_convolution_28,@function
        .size           triton_poi_fused_convolution_28,(.L_x_1 - triton_poi_fused_convolution_28)
        .other          triton_poi_fused_convolution_28,@"STO_CUDA_ENTRY STV_DEFAULT"
triton_poi_fused_convolution_28:
.text.triton_poi_fused_convolution_28:
[----:B------:R-:W0:Y:S02]  /*0000*/  LDC R1, c[0x0][0x28] ;  /* 0x00000a00ff017b82 */ /* 0x000e240000000800 */
[----:B------:R-:W1:Y:S01]  /*0010*/  S2R R0, SR_CTAID.X ;  /* 0x0000000000007919 */ /* 0x000e620000002500 */
[----:B------:R-:W2:Y:S01]  /*0020*/  LDC.64 R8, c[0x0][0x210] ;  /* 0x00008400ff087b82 */ /* 0x000ea20000000a00 */
[----:B------:R-:W-:Y:S01]  /*0030*/  CS2R R6, SRZ ;  /* 0x0000000000067805 */ /* 0x000fe2000001ff00 */
[----:B------:R-:W-:Y:S01]  /*0040*/  ULDC.64 UR6, c[0x0][0x208] ;  /* 0x0000820000067ab9 */ /* 0x000fe20000000a00 */
[----:B------:R-:W3:Y:S01]  /*0050*/  S2R R2, SR_TID.X ;  /* 0x0000000000027919 */ /* 0x000ee20000002100 */
[----:B------:R-:W4:Y:S01]  /*0060*/  S2R R16, SR_CTAID.Y ;  /* 0x0000000000107919 */ /* 0x000f220000002600 */
[----:B-1----:R-:W-:Y:S02]  /*0070*/  IMAD.SHL.U32 R0, R0, 0x10, RZ ;  /* 0x0000001000007824 */ /* 0x002fe400078e00ff */
[----:B---3--:R-:W-:Y:S01]  /*0080*/  IMAD.SHL.U32 R17, R2, 0x4, RZ ;  /* 0x0000000402117824 */ /* 0x008fe200078e00ff */
[----:B------:R-:W-:Y:S01]  /*0090*/  SHF.R.U32.HI R3, RZ, 0x2, R2 ;  /* 0x00000002ff037819 */ /* 0x000fe20000011602 */
[----:B----4-:R-:W-:-:S03]  /*00a0*/  IMAD.SHL.U32 R16, R16, 0x40, RZ ;  /* 0x0000004010107824 */ /* 0x010fc600078e00ff */
[----:B------:R-:W-:Y:S02]  /*00b0*/  LOP3.LUT R11, R0, 0xc, R17, 0xf8, !PT ;  /* 0x0000000c000b7812 */ /* 0x000fe400078ef811 */
[----:B------:R-:W-:Y:S02]  /*00c0*/  SGXT.U32 R3, R3, 0x5 ;  /* 0x000000050303781a */ /* 0x000fe40000000000 */
[----:B------:R-:W-:Y:S02]  /*00d0*/  ISETP.GE.AND P0, PT, R11, 0x10, PT ;  /* 0x000000100b00780c */ /* 0x000fe40003f06270 */
[----:B------:R-:W-:Y:S02]  /*00e0*/  LOP3.LUT R5, R16, R3, RZ, 0xfc, !PT ;  /* 0x0000000310057212 */ /* 0x000fe400078efcff */
[----:B------:R-:W-:Y:S02]  /*00f0*/  LOP3.LUT R10, R16, 0x20, R3, 0xfe, !PT ;  /* 0x00000020100a7812 */ /* 0x000fe400078efe03 */
[C---:B------:R-:W-:Y:S01]  /*0100*/  ISETP.LT.AND P1, PT, R5.reuse, 0xc0, !P0 ;  /* 0x000000c00500780c */ /* 0x040fe20004721270 */
[--C-:B------:R-:W-:Y:S01]  /*0110*/  IMAD R13, R5, 0x10, R11.reuse ;  /* 0x00000010050d7824 */ /* 0x100fe200078e020b */
[C---:B------:R-:W-:Y:S01]  /*0120*/  ISETP.LT.AND P0, PT, R10.reuse, 0xc0, !P0 ;  /* 0x000000c00a00780c */ /* 0x040fe20004701270 */
[----:B------:R-:W-:Y:S01]  /*0130*/  IMAD R15, R10, 0x10, R11 ;  /* 0x000000100a0f7824 */ /* 0x000fe200078e020b */
[----:B------:R-:W-:Y:S01]  /*0140*/  CS2R R4, SRZ ;  /* 0x0000000000047805 */ /* 0x000fe2000001ff00 */
[----:B--2---:R-:W-:Y:S01]  /*0150*/  IMAD.WIDE R12, R13, 0x4, R8 ;  /* 0x000000040d0c7825 */ /* 0x004fe200078e0208 */
[----:B------:R-:W-:-:S03]  /*0160*/  CS2R R10, SRZ ;  /* 0x00000000000a7805 */ /* 0x000fc6000001ff00 */
[----:B------:R-:W-:Y:S01]  /*0170*/  IMAD.WIDE R14, R15, 0x4, R8 ;  /* 0x000000040f0e7825 */ /* 0x000fe200078e0208 */
[----:B------:R-:W-:-:S03]  /*0180*/  CS2R R8, SRZ ;  /* 0x0000000000087805 */ /* 0x000fc6000001ff00 */
[----:B------:R1:W2:Y:S04]  /*0190*/  @P1 LDG.E.EL.128 R4, desc[UR6][R12.64] ;  /* 0x000000060c041981 */ /* 0x0002a8000c2e1d00 */
[----:B------:R3:W4:Y:S01]  /*01a0*/  @P0 LDG.E.EL.128 R8, desc[UR6][R14.64] ;  /* 0x000000060e080981 */ /* 0x000722000c2e1d00 */
[----:B------:R-:W5:Y:S01]  /*01b0*/  S2UR UR5, SR_CgaCtaId ;  /* 0x00000000000579c3 */ /* 0x000f620000008800 */
[C---:B------:R-:W-:Y:S01]  /*01c0*/  IMAD.SHL.U32 R18, R2.reuse, 0x100, RZ ;  /* 0x0000010002127824 */ /* 0x040fe200078e00ff */
[----:B------:R-:W-:Y:S01]  /*01d0*/  UMOV UR4, 0x400 ;  /* 0x0000040000047882 */ /* 0x000fe20000000000 */
[----:B------:R-:W-:Y:S02]  /*01e0*/  LOP3.LUT R22, R2, 0x70, RZ, 0xc0, !PT ;  /* 0x0000007002167812 */ /* 0x000fe400078ec0ff */
[----:B------:R-:W-:-:S02]  /*01f0*/  LOP3.LUT R16, R16, 0x3c, R17, 0xf8, !PT ;  /* 0x0000003c10107812 */ /* 0x000fc400078ef811 */
[----:B------:R-:W-:Y:S02]  /*0200*/  LOP3.LUT R18, R18, 0x300, RZ, 0xc0, !PT ;  /* 0x0000030012127812 */ /* 0x000fe400078ec0ff */
[----:B------:R-:W-:Y:S02]  /*0210*/  ISETP.GE.AND P0, PT, R16, 0xc0, PT ;  /* 0x000000c01000780c */ /* 0x000fe40003f06270 */
[C---:B-1----:R-:W-:Y:S02]  /*0220*/  LOP3.LUT R12, R18.reuse, 0x40, RZ, 0xfc, !PT ;  /* 0x00000040120c7812 */ /* 0x042fe400078efcff */
[C---:B------:R-:W-:Y:S02]  /*0230*/  LOP3.LUT R13, R18.reuse, 0x80, RZ, 0xfc, !PT ;  /* 0x00000080120d7812 */ /* 0x040fe400078efcff */
[C---:B------:R-:W-:Y:S02]  /*0240*/  LOP3.LUT R3, R18.reuse, R3, RZ, 0xfc, !PT ;  /* 0x0000000312037212 */ /* 0x040fe400078efcff */
[----:B------:R-:W-:Y:S01]  /*0250*/  LOP3.LUT R19, R18, 0xc0, RZ, 0xfc, !PT ;  /* 0x000000c012137812 */ /* 0x000fe200078efcff */
[----:B-----5:R-:W-:-:S06]  /*0260*/  UPRMT UR4, UR5, 0x654, UR4 ;  /* 0x0000065405047896 */ /* 0x020fcc0008000004 */
[----:B------:R-:W-:Y:S01]  /*0270*/  LEA.HI R18, R18, UR4, RZ, 0x1e ;  /* 0x0000000412127c11 */ /* 0x000fe2000f8ff0ff */
[----:B------:R-:W-:Y:S01]  /*0280*/  VIADD R22, R22, UR4 ;  /* 0x0000000416167c36 */ /* 0x000fe20008000000 */
[----:B------:R-:W-:Y:S02]  /*0290*/  LEA.HI R12, R12, UR4, RZ, 0x1e ;  /* 0x000000040c0c7c11 */ /* 0x000fe4000f8ff0ff */
[----:B---3--:R-:W-:Y:S02]  /*02a0*/  LEA.HI R14, R13, UR4, RZ, 0x1e ;  /* 0x000000040d0e7c11 */ /* 0x008fe4000f8ff0ff */
[----:B------:R-:W-:Y:S01]  /*02b0*/  LEA.HI R20, R19, UR4, RZ, 0x1e ;  /* 0x0000000413147c11 */ /* 0x000fe2000f8ff0ff */
[C---:B------:R-:W-:Y:S02]  /*02c0*/  IMAD R19, R3.reuse, 0x4, R18 ;  /* 0x0000000403137824 */ /* 0x040fe400078e0212 */
[C---:B------:R-:W-:Y:S02]  /*02d0*/  IMAD R18, R3.reuse, 0x4, R12 ;  /* 0x0000000403127824 */ /* 0x040fe400078e020c */
[----:B------:R-:W-:-:S02]  /*02e0*/  IMAD R21, R3, 0x4, R14 ;  /* 0x0000000403157824 */ /* 0x000fc400078e020e */
[----:B------:R-:W-:Y:S01]  /*02f0*/  IMAD R20, R3, 0x4, R20 ;  /* 0x0000000403147824 */ /* 0x000fe200078e0214 */
[----:B------:R-:W-:Y:S01]  /*0300*/  LOP3.LUT R3, R17, 0x1fc, RZ, 0xc0, !PT ;  /* 0x000001fc11037812 */ /* 0x000fe200078ec0ff */
[----:B------:R-:W-:-:S04]  /*0310*/  IMAD.HI R17, R16, 0x2aaaaaab, RZ ;  /* 0x2aaaaaab10117827 */ /* 0x000fc800078e02ff */
[----:B------:R-:W-:Y:S01]  /*0320*/  IMAD R12, R3, 0x4, R22 ;  /* 0x00000004030c7824 */ /* 0x000fe200078e0216 */
[----:B--2---:R-:W-:Y:S04]  /*0330*/  STS [R19], R4 ;  /* 0x0000000413007388 */ /* 0x004fe80000000800 */
[----:B------:R1:W-:Y:S04]  /*0340*/  STS [R18+0x100], R5 ;  /* 0x0001000512007388 */ /* 0x0003e80000000800 */
[----:B------:R2:W-:Y:S04]  /*0350*/  STS [R21+0x200], R6 ;  /* 0x0002000615007388 */ /* 0x0005e80000000800 */
[----:B------:R3:W-:Y:S01]  /*0360*/  STS [R20+0x300], R7 ;  /* 0x0003000714007388 */ /* 0x0007e20000000800 */
[----:B-1----:R-:W1:Y:S03]  /*0370*/  LDC.64 R4, c[0x0][0x218] ;  /* 0x00008600ff047b82 */ /* 0x002e660000000a00 */
[----:B----4-:R-:W-:Y:S01]  /*0380*/  STS [R19+0x80], R8 ;  /* 0x0000800813007388 */ /* 0x010fe20000000800 */
[----:B--2---:R-:W-:-:S03]  /*0390*/  SHF.R.U32.HI R6, RZ, 0x1f, R17 ;  /* 0x0000001fff067819 */ /* 0x004fc60000011611 */
[----:B------:R2:W-:Y:S01]  /*03a0*/  STS [R18+0x180], R9 ;  /* 0x0001800912007388 */ /* 0x0005e20000000800 */
[----:B---3--:R-:W-:-:S03]  /*03b0*/  SHF.R.U32.HI R7, RZ, 0x4, R2 ;  /* 0x00000004ff077819 */ /* 0x008fc60000011602 */
[----:B------:R-:W-:Y:S01]  /*03c0*/  STS [R21+0x280], R10 ;  /* 0x0002800a15007388 */ /* 0x000fe20000000800 */
[----:B------:R-:W-:Y:S02]  /*03d0*/  LEA.HI.SX32 R17, R17, R6, 0x1d ;  /* 0x0000000611117211 */ /* 0x000fe400078feaff */
[----:B------:R-:W-:Y:S01]  /*03e0*/  SGXT.U32 R7, R7, 0x3 ;  /* 0x000000030707781a */ /* 0x000fe20000000000 */
[----:B------:R-:W-:Y:S01]  /*03f0*/  STS [R20+0x380], R11 ;  /* 0x0003800b14007388 */ /* 0x000fe20000000800 */
[----:B------:R-:W-:Y:S01]  /*0400*/  LOP3.LUT R2, R3, 0x200, RZ, 0xfc, !PT ;  /* 0x0000020003027812 */ /* 0x000fe200078efcff */
[C---:B------:R-:W-:Y:S01]  /*0410*/  IMAD R16, R17.reuse, -0x30, R16 ;  /* 0xffffffd011107824 */ /* 0x040fe200078e0210 */
[----:B------:R-:W-:Y:S01]  /*0420*/  LOP3.LUT R7, R0, R7, RZ, 0xfc, !PT ;  /* 0x0000000700077212 */ /* 0x000fe200078efcff */
[----:B------:R-:W-:Y:S01]  /*0430*/  BAR.SYNC.DEFER_BLOCKING 0x0 ;  /* 0x0000000000007b1d */ /* 0x000fe20000010000 */
[----:B------:R-:W-:Y:S01]  /*0440*/  SHF.R.U32.HI R2, RZ, 0x2, R2 ;  /* 0x00000002ff027819 */ /* 0x000fe20000011602 */
[----:B------:R-:W-:Y:S01]  /*0450*/  IMAD R16, R17, 0x300, R16 ;  /* 0x0000030011107824 */ /* 0x000fe200078e0210 */
[----:B------:R-:W-:-:S02]  /*0460*/  LOP3.LUT R0, R7, 0x8, RZ, 0xfc, !PT ;  /* 0x0000000807007812 */ /* 0x000fc400078efcff */
[C---:B------:R-:W-:Y:S01]  /*0470*/  ISETP.LT.AND P1, PT, R7.reuse, 0x10, !P0 ;  /* 0x000000100700780c */ /* 0x040fe20004721270 */
[----:B--2---:R-:W-:Y:S01]  /*0480*/  IMAD R9, R7, 0x30, R16 ;  /* 0x0000003007097824 */ /* 0x004fe200078e0210 */
[----:B------:R-:W-:Y:S02]  /*0490*/  ISETP.LT.AND P0, PT, R0, 0x10, !P0 ;  /* 0x000000100000780c */ /* 0x000fe40004701270 */
[----:B------:R-:W-:Y:S01]  /*04a0*/  LOP3.LUT R2, R2, 0xf0, RZ, 0xc0, !PT ;  /* 0x000000f002027812 */ /* 0x000fe200078ec0ff */
[----:B-1----:R-:W-:-:S04]  /*04b0*/  IMAD.WIDE R6, R9, 0x4, R4 ;  /* 0x0000000409067825 */ /* 0x002fc800078e0204 */
[----:B------:R-:W-:-:S04]  /*04c0*/  VIADD R2, R2, UR4 ;  /* 0x0000000402027c36 */ /* 0x000fc80008000000 */
[----:B------:R-:W-:Y:S01]  /*04d0*/  IMAD R2, R3, 0x4, R2 ;  /* 0x0000000403027824 */ /* 0x000fe200078e0202 */
[----:B------:R-:W1:Y:S04]  /*04e0*/  LDS.128 R12, [R12] ;  /* 0x000000000c0c7984 */ /* 0x000e680000000c00 */
[----:B-1----:R1:W-:Y:S01]  /*04f0*/  @P1 STG.E.128 desc[UR6][R6.64], R12 ;  /* 0x0000000c06001986 */ /* 0x0023e2000c101d06 */
[----:B------:R-:W-:Y:S05]  /*0500*/  @!P0 EXIT ;  /* 0x000000000000894d */ /* 0x000fea0003800000 */
[----:B-1----:R-:W0:Y:S01]  /*0510*/  LDS.128 R12, [R2+0x800] ;  /* 0x00080000020c7984 */ /* 0x002e220000000c00 */
[----:B------:R-:W-:-:S04]  /*0520*/  VIADD R9, R9, 0x180 ;  /* 0x0000018009097836 */ /* 0x000fc80000000000 */
[----:B------:R-:W-:-:S05]  /*0530*/  IMAD.WIDE R4, R9, 0x4, R4 ;  /* 0x0000000409047825 */ /* 0x000fca00078e0204 */
[----:B0-----:R-:W-:Y:S01]  /*0540*/  STG.E.128 desc[UR6][R4.64], R12 ;  /* 0x0000000c04007986 */ /* 0x001fe2000c101d06 */
[----:B------:R-:W-:Y:S05]  /*0550*/  EXIT ;  /* 0x000000000000794d */ /* 0x000fea0003800000 */
.L_x_0:
[----:B------:R-:W-:-:S00]  /*0560*/  BRA `(.L_x_0) ;  /* 0xfffffffc00fc7947 */ /* 0x000fc0000383ffff */
[----:B------:R-:W-:-:S00]  /*0570*/  NOP ;  /* 0x0000000000007918 */ /* 0x000fc00000000000 */
        /* <DEDUP_REMOVED lines=8> */
.L_x_1:


//--------------------- .nv.shared.triton_poi_fused_convolution_28 --------------------------
	.section	.nv.shared.triton_poi_fused_convolution_28,"aw",@nobits
	.sectionflags	@""
	.align	16
	.zero		1024


//--------------------- .nv.constant0.triton_poi_fused_convolution_28 --------------------------
	.section	.nv.constant0.triton_poi_fused_convolution_28,"a",@progbits
	.sectionflags	@""
	.align	4
.nv.constant0.triton_poi_fused_convolution_28:
	.zero		552
